//
// Generated by NVIDIA NVVM Compiler
//
// Compiler Build ID: CL-36424714
// Cuda compilation tools, release 13.0, V13.0.88
// Based on NVVM 20.0.0
//

.version 9.0
.target sm_100
.address_size 64

	// .globl	_Z15addThreeNumbersiiiPi

.visible .entry _Z15addThreeNumbersiiiPi(
	.param .u32 _Z15addThreeNumbersiiiPi_param_0,
	.param .u32 _Z15addThreeNumbersiiiPi_param_1,
	.param .u32 _Z15addThreeNumbersiiiPi_param_2,
	.param .u64 .ptr .align 1 _Z15addThreeNumbersiiiPi_param_3
)
{


	ret;

}


// ===== COMPILED SASS (sm_100) =====

	.target	sm_100

	.elftype	@"ET_EXEC"


//--------------------- .note.nv.tkinfo           --------------------------
	.section	.note.nv.tkinfo,"",@"SHT_NOTE"
	.sectionflags	@"SHF_NOTE_NV_TKINFO"
	.tkinfo
        /*0018*/ 	.word	0x00000002
        /*0030*/ 	.string	""
        /*0030*/ 	.string	"ptxas"
        /*0030*/ 	.string	"Cuda compilation tools, release 13.0, V13.0.88"
        /*0030*/ 	.string	"Build cuda_13.0.r13.0/compiler.36424714_0"
        /*0030*/ 	.string	"-arch sm_100 -m 64 "



//--------------------- .note.nv.cuinfo           --------------------------
	.section	.note.nv.cuinfo,"",@"SHT_NOTE"
	.sectionflags	@"SHF_NOTE_NV_CUINFO"
        /*0018*/ 	.short	0x0002
        /*001a*/ 	.short	0x0064
        /*001c*/ 	.short	0x0082
	.zero		2


//--------------------- .nv.info                  --------------------------
	.section	.nv.info,"",@"SHT_CUDA_INFO"
	.align	4


	//----- nvinfo : EIATTR_REGCOUNT
	.align		4
        /*0000*/ 	.byte	0x04, 0x2f
        /*0002*/ 	.short	(.L_1 - .L_0)
	.align		4
.L_0:
        /*0004*/ 	.word	index@(_Z15addThreeNumbersiiiPi)
        /*0008*/ 	.word	0x00000004


	//----- nvinfo : EIATTR_FRAME_SIZE
	.align		4
.L_1:
        /*000c*/ 	.byte	0x04, 0x11
        /*000e*/ 	.short	(.L_3 - .L_2)
	.align		4
.L_2:
        /*0010*/ 	.word	index@(_Z15addThreeNumbersiiiPi)
        /*0014*/ 	.word	0x00000000


	//----- nvinfo : EIATTR_MIN_STACK_SIZE
	.align		4
.L_3:
        /*0018*/ 	.byte	0x04, 0x12
        /*001a*/ 	.short	(.L_5 - .L_4)
	.align		4
.L_4:
        /*001c*/ 	.word	index@(_Z15addThreeNumbersiiiPi)
        /*0020*/ 	.word	0x00000000
.L_5:


//--------------------- .nv.compat                --------------------------
	.section	.nv.compat,"",@"SHT_CUDA_COMPAT_INFO"
	.align	4
        /*0000*/ 	.byte	0x02, 0x09, 0x00, 0x00, 0x02, 0x02, 0x01, 0x00, 0x02, 0x05, 0x05, 0x00, 0x03, 0x07, 0x01, 0x01
        /*0010*/ 	.byte	0x02, 0x03, 0x00, 0x00, 0x02, 0x06, 0x01, 0x00, 0x04, 0x0b, 0x08, 0x00, 0x09, 0x00, 0x00, 0x00
        /*0020*/ 	.byte	0x00, 0x00, 0x00, 0x00


//--------------------- .nv.info._Z15addThreeNumbersiiiPi --------------------------
	.section	.nv.info._Z15addThreeNumbersiiiPi,"",@"SHT_CUDA_INFO"
	.sectionflags	@""
	.align	4


	//----- nvinfo : EIATTR_CUDA_API_VERSION
	.align		4
        /*0000*/ 	.byte	0x04, 0x37
        /*0002*/ 	.short	(.L_7 - .L_6)
.L_6:
        /*0004*/ 	.word	0x00000082


	//----- nvinfo : EIATTR_KPARAM_INFO
	.align		4
.L_7:
        /*0008*/ 	.byte	0x04, 0x17
        /*000a*/ 	.short	(.L_9 - .L_8)
.L_8:
        /*000c*/ 	.word	0x00000000
        /*0010*/ 	.short	0x0003
        /*0012*/ 	.short	0x0010
        /*0014*/ 	.byte	0x00, 0xf5, 0x21, 0x00


	//----- nvinfo : EIATTR_KPARAM_INFO
	.align		4
.L_9:
        /*0018*/ 	.byte	0x04, 0x17
        /*001a*/ 	.short	(.L_11 - .L_10)
.L_10:
        /*001c*/ 	.word	0x00000000
        /*0020*/ 	.short	0x0002
        /*0022*/ 	.short	0x0008
        /*0024*/ 	.byte	0x00, 0xf0, 0x11, 0x00


	//----- nvinfo : EIATTR_KPARAM_INFO
	.align		4
.L_11:
        /*0028*/ 	.byte	0x04, 0x17
        /*002a*/ 	.short	(.L_13 - .L_12)
.L_12:
        /*002c*/ 	.word	0x00000000
        /*0030*/ 	.short	0x0001
        /*0032*/ 	.short	0x0004
        /*0034*/ 	.byte	0x00, 0xf0, 0x11, 0x00


	//----- nvinfo : EIATTR_KPARAM_INFO
	.align		4
.L_13:
        /*0038*/ 	.byte	0x04, 0x17
        /*003a*/ 	.short	(.L_15 - .L_14)
.L_14:
        /*003c*/ 	.word	0x00000000
        /*0040*/ 	.short	0x0000
        /*0042*/ 	.short	0x0000
        /*0044*/ 	.byte	0x00, 0xf0, 0x11, 0x00


	//----- nvinfo : EIATTR_SPARSE_MMA_MASK
	.align		4
.L_15:
        /*0048*/ 	.byte	0x03, 0x50
        /*004a*/ 	.short	0x0000


	//----- nvinfo : EIATTR_MAXREG_COUNT
	.align		4
        /*004c*/ 	.byte	0x03, 0x1b
        /*004e*/ 	.short	0x00ff


	//----- nvinfo : EIATTR_MERCURY_ISA_VERSION
	.align		4
        /*0050*/ 	.byte	0x03, 0x5f
        /*0052*/ 	.short	0x0101


	//----- nvinfo : EIATTR_VRC_CTA_INIT_COUNT
	.align		4
        /*0054*/ 	.byte	0x02, 0x4a
	.zero		1
	.zero		1


	//----- nvinfo : EIATTR_EXIT_INSTR_OFFSETS
	.align		4
        /*0058*/ 	.byte	0x04, 0x1c
        /*005a*/ 	.short	(.L_17 - .L_16)


	//   ....[0]....
.L_16:
        /*005c*/ 	.word	0x00000010


	//----- nvinfo : EIATTR_CBANK_PARAM_SIZE
	.align		4
.L_17:
        /*0060*/ 	.byte	0x03, 0x19
        /*0062*/ 	.short	0x0018


	//----- nvinfo : EIATTR_PARAM_CBANK
	.align		4
        /*0064*/ 	.byte	0x04, 0x0a
        /*0066*/ 	.short	(.L_19 - .L_18)
	.align		4
.L_18:
        /*0068*/ 	.word	index@(.nv.constant0._Z15addThreeNumbersiiiPi)
        /*006c*/ 	.short	0x0380
        /*006e*/ 	.short	0x0018


	//----- nvinfo : EIATTR_SW_WAR
	.align		4
.L_19:
        /*0070*/ 	.byte	0x04, 0x36
        /*0072*/ 	.short	(.L_21 - .L_20)
.L_20:
        /*0074*/ 	.word	0x00000008
.L_21:


//--------------------- .nv.callgraph             --------------------------
	.section	.nv.callgraph,"",@"SHT_CUDA_CALLGRAPH"
	.align	4
	.sectionentsize	8
	.align		4
        /*0000*/ 	.word	0x00000000
	.align		4
        /*0004*/ 	.word	0xffffffff
	.align		4
        /*0008*/ 	.word	0x00000000
	.align		4
        /*000c*/ 	.word	0xfffffffe
	.align		4
        /*0010*/ 	.word	0x00000000
	.align		4
        /*0014*/ 	.word	0xfffffffd
	.align		4
        /*0018*/ 	.word	0x00000000
	.align		4
        /*001c*/ 	.word	0xfffffffc


//--------------------- .text._Z15addThreeNumbersiiiPi --------------------------
	.section	.text._Z15addThreeNumbersiiiPi,"ax",@progbits
	.align	128
        .global         _Z15addThreeNumbersiiiPi
        .type           _Z15addThreeNumbersiiiPi,@function
        .size           _Z15addThreeNumbersiiiPi,(.L_x_1 - _Z15addThreeNumbersiiiPi)
        .other          _Z15addThreeNumbersiiiPi,@"STO_CUDA_ENTRY STV_DEFAULT"
_Z15addThreeNumbersiiiPi:
.text._Z15addThreeNumbersiiiPi:
[----:B------:R-:W-:Y:S01]  /*0000*/  LDC R1, c[0x0][0x37c] ;  /* 0x0000df00ff017b82 */ /* 0x000fe20000000800 */
[----:B------:R-:W-:Y:S05]  /*0010*/  EXIT ;  /* 0x000000000000794d */ /* 0x000fea0003800000 */
.L_x_0:
[----:B------:R-:W-:-:S00]  /*0020*/  BRA `(.L_x_0) ;  /* 0xfffffffc00fc7947 */ /* 0x000fc0000383ffff */
[----:B------:R-:W-:-:S00]  /*0030*/  NOP ;  /* 0x0000000000007918 */ /* 0x000fc00000000000 */
        /* <DEDUP_REMOVED lines=12> */
.L_x_1:


//--------------------- .nv.shared.reserved.0     --------------------------
	.section	.nv.shared.reserved.0,"aw",@nobits
	.weak		__nv_reservedSMEM_offset_0_alias
	.size		__nv_reservedSMEM_offset_0_alias, 0, 64
	.other		__nv_reservedSMEM_offset_0_alias,@"STO_CUDA_RESERVED_SHARED STV_DEFAULT"
__nv_reservedSMEM_offset_0_alias:
	.zero		0
	.zero		64


//--------------------- .nv.constant0._Z15addThreeNumbersiiiPi --------------------------
	.section	.nv.constant0._Z15addThreeNumbersiiiPi,"a",@progbits
	.sectionflags	@""
	.align	4
.nv.constant0._Z15addThreeNumbersiiiPi:
	.zero		920


//--------------------- SYMBOLS --------------------------

	.type		.nv.reservedSmem.offset0,@object
	.size		.nv.reservedSmem.offset0,0x4
